//
// Generated by NVIDIA NVVM Compiler
//
// Compiler Build ID: CL-36424714
// Cuda compilation tools, release 13.0, V13.0.88
// Based on NVVM 20.0.0
//

.version 9.0
.target sm_100
.address_size 64

	// .globl	_Z11matrix_multPiS_S_iii

.visible .entry _Z11matrix_multPiS_S_iii(
	.param .u64 .ptr .align 1 _Z11matrix_multPiS_S_iii_param_0,
	.param .u64 .ptr .align 1 _Z11matrix_multPiS_S_iii_param_1,
	.param .u64 .ptr .align 1 _Z11matrix_multPiS_S_iii_param_2,
	.param .u32 _Z11matrix_multPiS_S_iii_param_3,
	.param .u32 _Z11matrix_multPiS_S_iii_param_4,
	.param .u32 _Z11matrix_multPiS_S_iii_param_5
)
{
	.reg .pred 	%p<13>;
	.reg .b32 	%r<109>;
	.reg .b64 	%rd<53>;

	ld.param.u64 	%rd7, [_Z11matrix_multPiS_S_iii_param_0];
	ld.param.u64 	%rd8, [_Z11matrix_multPiS_S_iii_param_1];
	ld.param.u64 	%rd6, [_Z11matrix_multPiS_S_iii_param_2];
	ld.param.u32 	%r32, [_Z11matrix_multPiS_S_iii_param_3];
	ld.param.u32 	%r30, [_Z11matrix_multPiS_S_iii_param_4];
	ld.param.u32 	%r31, [_Z11matrix_multPiS_S_iii_param_5];
	cvta.to.global.u64 	%rd1, %rd8;
	cvta.to.global.u64 	%rd2, %rd7;
	mov.u32 	%r34, %ctaid.y;
	mov.u32 	%r35, %ntid.y;
	mov.u32 	%r36, %tid.y;
	mad.lo.s32 	%r37, %r34, %r35, %r36;
	mov.u32 	%r38, %ctaid.x;
	mov.u32 	%r39, %ntid.x;
	mov.u32 	%r40, %tid.x;
	mad.lo.s32 	%r2, %r38, %r39, %r40;
	setp.ge.s32 	%p1, %r2, %r31;
	setp.ge.s32 	%p2, %r37, %r32;
	or.pred  	%p3, %p1, %p2;
	@%p3 bra 	$L__BB0_14;
	setp.lt.s32 	%p4, %r30, 1;
	mov.b32 	%r108, 0;
	@%p4 bra 	$L__BB0_13;
	mul.lo.s32 	%r3, %r30, %r37;
	and.b32  	%r4, %r30, 7;
	setp.lt.u32 	%p5, %r30, 8;
	mov.b32 	%r103, 0;
	mov.u32 	%r108, %r103;
	@%p5 bra 	$L__BB0_5;
	and.b32  	%r103, %r30, 2147483640;
	neg.s32 	%r97, %r103;
	shl.b32 	%r7, %r31, 3;
	mul.wide.u32 	%rd9, %r3, 4;
	add.s64 	%rd10, %rd9, %rd2;
	add.s64 	%rd52, %rd10, 16;
	mov.b32 	%r108, 0;
	mul.wide.s32 	%rd13, %r31, 4;
	mov.u32 	%r96, %r2;
$L__BB0_4:
	.pragma "nounroll";
	ld.global.u32 	%r45, [%rd52+-16];
	mul.wide.s32 	%rd11, %r96, 4;
	add.s64 	%rd12, %rd1, %rd11;
	ld.global.u32 	%r46, [%rd12];
	mad.lo.s32 	%r47, %r46, %r45, %r108;
	ld.global.u32 	%r48, [%rd52+-12];
	add.s64 	%rd14, %rd12, %rd13;
	ld.global.u32 	%r49, [%rd14];
	mad.lo.s32 	%r50, %r49, %r48, %r47;
	ld.global.u32 	%r51, [%rd52+-8];
	add.s64 	%rd15, %rd14, %rd13;
	ld.global.u32 	%r52, [%rd15];
	mad.lo.s32 	%r53, %r52, %r51, %r50;
	ld.global.u32 	%r54, [%rd52+-4];
	add.s64 	%rd16, %rd15, %rd13;
	ld.global.u32 	%r55, [%rd16];
	mad.lo.s32 	%r56, %r55, %r54, %r53;
	ld.global.u32 	%r57, [%rd52];
	add.s64 	%rd17, %rd16, %rd13;
	ld.global.u32 	%r58, [%rd17];
	mad.lo.s32 	%r59, %r58, %r57, %r56;
	ld.global.u32 	%r60, [%rd52+4];
	add.s64 	%rd18, %rd17, %rd13;
	ld.global.u32 	%r61, [%rd18];
	mad.lo.s32 	%r62, %r61, %r60, %r59;
	ld.global.u32 	%r63, [%rd52+8];
	add.s64 	%rd19, %rd18, %rd13;
	ld.global.u32 	%r64, [%rd19];
	mad.lo.s32 	%r65, %r64, %r63, %r62;
	ld.global.u32 	%r66, [%rd52+12];
	add.s64 	%rd20, %rd19, %rd13;
	ld.global.u32 	%r67, [%rd20];
	mad.lo.s32 	%r108, %r67, %r66, %r65;
	add.s32 	%r97, %r97, 8;
	add.s32 	%r96, %r96, %r7;
	add.s64 	%rd52, %rd52, 32;
	setp.ne.s32 	%p6, %r97, 0;
	@%p6 bra 	$L__BB0_4;
$L__BB0_5:
	setp.eq.s32 	%p7, %r4, 0;
	@%p7 bra 	$L__BB0_13;
	and.b32  	%r17, %r30, 3;
	setp.lt.u32 	%p8, %r4, 4;
	@%p8 bra 	$L__BB0_8;
	add.s32 	%r69, %r103, %r3;
	mul.wide.u32 	%rd21, %r69, 4;
	add.s64 	%rd22, %rd2, %rd21;
	ld.global.u32 	%r70, [%rd22];
	mad.lo.s32 	%r71, %r103, %r31, %r2;
	mul.wide.s32 	%rd23, %r71, 4;
	add.s64 	%rd24, %rd1, %rd23;
	ld.global.u32 	%r72, [%rd24];
	mad.lo.s32 	%r73, %r72, %r70, %r108;
	cvt.u64.u32 	%rd25, %r3;
	cvt.u64.u32 	%rd26, %r103;
	add.s64 	%rd27, %rd26, %rd25;
	shl.b64 	%rd28, %rd27, 2;
	add.s64 	%rd29, %rd2, %rd28;
	ld.global.u32 	%r74, [%rd29+4];
	mul.wide.s32 	%rd30, %r31, 4;
	add.s64 	%rd31, %rd24, %rd30;
	ld.global.u32 	%r75, [%rd31];
	mad.lo.s32 	%r76, %r75, %r74, %r73;
	ld.global.u32 	%r77, [%rd29+8];
	add.s64 	%rd32, %rd31, %rd30;
	ld.global.u32 	%r78, [%rd32];
	mad.lo.s32 	%r79, %r78, %r77, %r76;
	ld.global.u32 	%r80, [%rd29+12];
	add.s64 	%rd33, %rd32, %rd30;
	ld.global.u32 	%r81, [%rd33];
	mad.lo.s32 	%r108, %r81, %r80, %r79;
	add.s32 	%r103, %r103, 4;
$L__BB0_8:
	setp.eq.s32 	%p9, %r17, 0;
	@%p9 bra 	$L__BB0_13;
	setp.eq.s32 	%p10, %r17, 1;
	@%p10 bra 	$L__BB0_11;
	add.s32 	%r83, %r103, %r3;
	mul.wide.u32 	%rd34, %r83, 4;
	add.s64 	%rd35, %rd2, %rd34;
	ld.global.u32 	%r84, [%rd35];
	mad.lo.s32 	%r85, %r103, %r31, %r2;
	mul.wide.s32 	%rd36, %r85, 4;
	add.s64 	%rd37, %rd1, %rd36;
	ld.global.u32 	%r86, [%rd37];
	mad.lo.s32 	%r87, %r86, %r84, %r108;
	cvt.u64.u32 	%rd38, %r3;
	cvt.u64.u32 	%rd39, %r103;
	add.s64 	%rd40, %rd39, %rd38;
	shl.b64 	%rd41, %rd40, 2;
	add.s64 	%rd42, %rd2, %rd41;
	ld.global.u32 	%r88, [%rd42+4];
	mul.wide.s32 	%rd43, %r31, 4;
	add.s64 	%rd44, %rd37, %rd43;
	ld.global.u32 	%r89, [%rd44];
	mad.lo.s32 	%r108, %r89, %r88, %r87;
	add.s32 	%r103, %r103, 2;
$L__BB0_11:
	and.b32  	%r90, %r30, 1;
	setp.eq.b32 	%p11, %r90, 1;
	not.pred 	%p12, %p11;
	@%p12 bra 	$L__BB0_13;
	add.s32 	%r91, %r103, %r3;
	mul.wide.u32 	%rd45, %r91, 4;
	add.s64 	%rd46, %rd2, %rd45;
	ld.global.u32 	%r92, [%rd46];
	mad.lo.s32 	%r93, %r103, %r31, %r2;
	mul.wide.s32 	%rd47, %r93, 4;
	add.s64 	%rd48, %rd1, %rd47;
	ld.global.u32 	%r94, [%rd48];
	mad.lo.s32 	%r108, %r94, %r92, %r108;
$L__BB0_13:
	mad.lo.s32 	%r95, %r31, %r37, %r2;
	cvta.to.global.u64 	%rd49, %rd6;
	mul.wide.s32 	%rd50, %r95, 4;
	add.s64 	%rd51, %rd49, %rd50;
	st.global.u32 	[%rd51], %r108;
$L__BB0_14:
	ret;

}


// ===== COMPILED SASS (sm_100) =====

	.target	sm_100

	.elftype	@"ET_EXEC"


//--------------------- .note.nv.tkinfo           --------------------------
	.section	.note.nv.tkinfo,"",@"SHT_NOTE"
	.sectionflags	@"SHF_NOTE_NV_TKINFO"
	.tkinfo
        /*0018*/ 	.word	0x00000002
        /*0030*/ 	.string	""
        /*0030*/ 	.string	"ptxas"
        /*0030*/ 	.string	"Cuda compilation tools, release 13.0, V13.0.88"
        /*0030*/ 	.string	"Build cuda_13.0.r13.0/compiler.36424714_0"
        /*0030*/ 	.string	"-arch sm_100 -m 64 "



//--------------------- .note.nv.cuinfo           --------------------------
	.section	.note.nv.cuinfo,"",@"SHT_NOTE"
	.sectionflags	@"SHF_NOTE_NV_CUINFO"
        /*0018*/ 	.short	0x0002
        /*001a*/ 	.short	0x0064
        /*001c*/ 	.short	0x0082
	.zero		2


//--------------------- .nv.info                  --------------------------
	.section	.nv.info,"",@"SHT_CUDA_INFO"
	.align	4


	//----- nvinfo : EIATTR_REGCOUNT
	.align		4
        /*0000*/ 	.byte	0x04, 0x2f
        /*0002*/ 	.short	(.L_1 - .L_0)
	.align		4
.L_0:
        /*0004*/ 	.word	index@(_Z11matrix_multPiS_S_iii)
        /*0008*/ 	.word	0x00000020


	//----- nvinfo : EIATTR_FRAME_SIZE
	.align		4
.L_1:
        /*000c*/ 	.byte	0x04, 0x11
        /*000e*/ 	.short	(.L_3 - .L_2)
	.align		4
.L_2:
        /*0010*/ 	.word	index@(_Z11matrix_multPiS_S_iii)
        /*0014*/ 	.word	0x00000000


	//----- nvinfo : EIATTR_MIN_STACK_SIZE
	.align		4
.L_3:
        /*0018*/ 	.byte	0x04, 0x12
        /*001a*/ 	.short	(.L_5 - .L_4)
	.align		4
.L_4:
        /*001c*/ 	.word	index@(_Z11matrix_multPiS_S_iii)
        /*0020*/ 	.word	0x00000000
.L_5:


//--------------------- .nv.compat                --------------------------
	.section	.nv.compat,"",@"SHT_CUDA_COMPAT_INFO"
	.align	4
        /*0000*/ 	.byte	0x02, 0x09, 0x00, 0x00, 0x02, 0x02, 0x01, 0x00, 0x02, 0x05, 0x05, 0x00, 0x03, 0x07, 0x01, 0x01
        /*0010*/ 	.byte	0x02, 0x03, 0x00, 0x00, 0x02, 0x06, 0x01, 0x00, 0x04, 0x0b, 0x08, 0x00, 0x09, 0x00, 0x00, 0x00
        /*0020*/ 	.byte	0x00, 0x00, 0x00, 0x00


//--------------------- .nv.info._Z11matrix_multPiS_S_iii --------------------------
	.section	.nv.info._Z11matrix_multPiS_S_iii,"",@"SHT_CUDA_INFO"
	.sectionflags	@""
	.align	4


	//----- nvinfo : EIATTR_CUDA_API_VERSION
	.align		4
        /*0000*/ 	.byte	0x04, 0x37
        /*0002*/ 	.short	(.L_7 - .L_6)
.L_6:
        /*0004*/ 	.word	0x00000082


	//----- nvinfo : EIATTR_KPARAM_INFO
	.align		4
.L_7:
        /*0008*/ 	.byte	0x04, 0x17
        /*000a*/ 	.short	(.L_9 - .L_8)
.L_8:
        /*000c*/ 	.word	0x00000000
        /*0010*/ 	.short	0x0005
        /*0012*/ 	.short	0x0020
        /*0014*/ 	.byte	0x00, 0xf0, 0x11, 0x00


	//----- nvinfo : EIATTR_KPARAM_INFO
	.align		4
.L_9:
        /*0018*/ 	.byte	0x04, 0x17
        /*001a*/ 	.short	(.L_11 - .L_10)
.L_10:
        /*001c*/ 	.word	0x00000000
        /*0020*/ 	.short	0x0004
        /*0022*/ 	.short	0x001c
        /*0024*/ 	.byte	0x00, 0xf0, 0x11, 0x00


	//----- nvinfo : EIATTR_KPARAM_INFO
	.align		4
.L_11:
        /*0028*/ 	.byte	0x04, 0x17
        /*002a*/ 	.short	(.L_13 - .L_12)
.L_12:
        /*002c*/ 	.word	0x00000000
        /*0030*/ 	.short	0x0003
        /*0032*/ 	.short	0x0018
        /*0034*/ 	.byte	0x00, 0xf0, 0x11, 0x00


	//----- nvinfo : EIATTR_KPARAM_INFO
	.align		4
.L_13:
        /*0038*/ 	.byte	0x04, 0x17
        /*003a*/ 	.short	(.L_15 - .L_14)
.L_14:
        /*003c*/ 	.word	0x00000000
        /*0040*/ 	.short	0x0002
        /*0042*/ 	.short	0x0010
        /*0044*/ 	.byte	0x00, 0xf5, 0x21, 0x00


	//----- nvinfo : EIATTR_KPARAM_INFO
	.align		4
.L_15:
        /*0048*/ 	.byte	0x04, 0x17
        /*004a*/ 	.short	(.L_17 - .L_16)
.L_16:
        /*004c*/ 	.word	0x00000000
        /*0050*/ 	.short	0x0001
        /*0052*/ 	.short	0x0008
        /*0054*/ 	.byte	0x00, 0xf5, 0x21, 0x00


	//----- nvinfo : EIATTR_KPARAM_INFO
	.align		4
.L_17:
        /*0058*/ 	.byte	0x04, 0x17
        /*005a*/ 	.short	(.L_19 - .L_18)
.L_18:
        /*005c*/ 	.word	0x00000000
        /*0060*/ 	.short	0x0000
        /*0062*/ 	.short	0x0000
        /*0064*/ 	.byte	0x00, 0xf5, 0x21, 0x00


	//----- nvinfo : EIATTR_SPARSE_MMA_MASK
	.align		4
.L_19:
        /*0068*/ 	.byte	0x03, 0x50
        /*006a*/ 	.short	0x0000


	//----- nvinfo : EIATTR_MAXREG_COUNT
	.align		4
        /*006c*/ 	.byte	0x03, 0x1b
        /*006e*/ 	.short	0x00ff


	//----- nvinfo : EIATTR_MERCURY_ISA_VERSION
	.align		4
        /*0070*/ 	.byte	0x03, 0x5f
        /*0072*/ 	.short	0x0101


	//----- nvinfo : EIATTR_VRC_CTA_INIT_COUNT
	.align		4
        /*0074*/ 	.byte	0x02, 0x4a
	.zero		1
	.zero		1


	//----- nvinfo : EIATTR_EXIT_INSTR_OFFSETS
	.align		4
        /*0078*/ 	.byte	0x04, 0x1c
        /*007a*/ 	.short	(.L_21 - .L_20)


	//   ....[0]....
.L_20:
        /*007c*/ 	.word	0x000000d0


	//   ....[1]....
        /*0080*/ 	.word	0x000008e0


	//----- nvinfo : EIATTR_CBANK_PARAM_SIZE
	.align		4
.L_21:
        /*0084*/ 	.byte	0x03, 0x19
        /*0086*/ 	.short	0x0024


	//----- nvinfo : EIATTR_PARAM_CBANK
	.align		4
        /*0088*/ 	.byte	0x04, 0x0a
        /*008a*/ 	.short	(.L_23 - .L_22)
	.align		4
.L_22:
        /*008c*/ 	.word	index@(.nv.constant0._Z11matrix_multPiS_S_iii)
        /*0090*/ 	.short	0x0380
        /*0092*/ 	.short	0x0024


	//----- nvinfo : EIATTR_SW_WAR
	.align		4
.L_23:
        /*0094*/ 	.byte	0x04, 0x36
        /*0096*/ 	.short	(.L_25 - .L_24)
.L_24:
        /*0098*/ 	.word	0x00000008
.L_25:


//--------------------- .nv.callgraph             --------------------------
	.section	.nv.callgraph,"",@"SHT_CUDA_CALLGRAPH"
	.align	4
	.sectionentsize	8
	.align		4
        /*0000*/ 	.word	0x00000000
	.align		4
        /*0004*/ 	.word	0xffffffff
	.align		4
        /*0008*/ 	.word	0x00000000
	.align		4
        /*000c*/ 	.word	0xfffffffe
	.align		4
        /*0010*/ 	.word	0x00000000
	.align		4
        /*0014*/ 	.word	0xfffffffd
	.align		4
        /*0018*/ 	.word	0x00000000
	.align		4
        /*001c*/ 	.word	0xfffffffc


//--------------------- .text._Z11matrix_multPiS_S_iii --------------------------
	.section	.text._Z11matrix_multPiS_S_iii,"ax",@progbits
	.align	128
        .global         _Z11matrix_multPiS_S_iii
        .type           _Z11matrix_multPiS_S_iii,@function
        .size           _Z11matrix_multPiS_S_iii,(.L_x_5 - _Z11matrix_multPiS_S_iii)
        .other          _Z11matrix_multPiS_S_iii,@"STO_CUDA_ENTRY STV_DEFAULT"
_Z11matrix_multPiS_S_iii:
.text._Z11matrix_multPiS_S_iii:
[----:B------:R-:W-:Y:S01]  /*0000*/  LDC R1, c[0x0][0x37c] ;  /* 0x0000df00ff017b82 */ /* 0x000fe20000000800 */
[----:B------:R-:W0:Y:S07]  /*0010*/  S2R R3, SR_TID.Y ;  /* 0x0000000000037919 */ /* 0x000e2e0000002200 */
[----:B------:R-:W0:Y:S01]  /*0020*/  S2UR UR4, SR_CTAID.Y ;  /* 0x00000000000479c3 */ /* 0x000e220000002600 */
[----:B------:R-:W1:Y:S01]  /*0030*/  LDCU UR6, c[0x0][0x398] ;  /* 0x00007300ff0677ac */ /* 0x000e620008000800 */
[----:B------:R-:W2:Y:S06]  /*0040*/  S2R R5, SR_TID.X ;  /* 0x0000000000057919 */ /* 0x000eac0000002100 */
[----:B------:R-:W0:Y:S08]  /*0050*/  LDC R0, c[0x0][0x364] ;  /* 0x0000d900ff007b82 */ /* 0x000e300000000800 */
[----:B------:R-:W2:Y:S08]  /*0060*/  S2UR UR5, SR_CTAID.X ;  /* 0x00000000000579c3 */ /* 0x000eb00000002500 */
[----:B------:R-:W2:Y:S08]  /*0070*/  LDC R16, c[0x0][0x360] ;  /* 0x0000d800ff107b82 */ /* 0x000eb00000000800 */
[----:B------:R-:W3:Y:S01]  /*0080*/  LDC R17, c[0x0][0x3a0] ;  /* 0x0000e800ff117b82 */ /* 0x000ee20000000800 */
[----:B0-----:R-:W-:-:S05]  /*0090*/  IMAD R0, R0, UR4, R3 ;  /* 0x0000000400007c24 */ /* 0x001fca000f8e0203 */
[----:B-1----:R-:W-:Y:S01]  /*00a0*/  ISETP.GE.AND P0, PT, R0, UR6, PT ;  /* 0x0000000600007c0c */ /* 0x002fe2000bf06270 */
[----:B--2---:R-:W-:-:S05]  /*00b0*/  IMAD R16, R16, UR5, R5 ;  /* 0x0000000510107c24 */ /* 0x004fca000f8e0205 */
[----:B---3--:R-:W-:-:S13]  /*00c0*/  ISETP.GE.OR P0, PT, R16, R17, P0 ;  /* 0x000000111000720c */ /* 0x008fda0000706670 */
[----:B------:R-:W-:Y:S05]  /*00d0*/  @P0 EXIT ;  /* 0x000000000000094d */ /* 0x000fea0003800000 */
[----:B------:R-:W0:Y:S01]  /*00e0*/  LDC R19, c[0x0][0x39c] ;  /* 0x0000e700ff137b82 */ /* 0x000e220000000800 */
[----:B------:R-:W1:Y:S01]  /*00f0*/  LDCU.64 UR4, c[0x0][0x358] ;  /* 0x00006b00ff0477ac */ /* 0x000e620008000a00 */
[----:B------:R-:W-:Y:S01]  /*0100*/  HFMA2 R24, -RZ, RZ, 0, 0 ;  /* 0x00000000ff187431 */ /* 0x000fe200000001ff */
[----:B0-----:R-:W-:-:S13]  /*0110*/  ISETP.GE.AND P0, PT, R19, 0x1, PT ;  /* 0x000000011300780c */ /* 0x001fda0003f06270 */
[----:B-1----:R-:W-:Y:S05]  /*0120*/  @!P0 BRA `(.L_x_0) ;  /* 0x0000000400dc8947 */ /* 0x002fea0003800000 */
[C---:B------:R-:W-:Y:S01]  /*0130*/  ISETP.GE.U32.AND P1, PT, R19.reuse, 0x8, PT ;  /* 0x000000081300780c */ /* 0x040fe20003f26070 */
[----:B------:R-:W-:Y:S01]  /*0140*/  IMAD R20, R0, R19, RZ ;  /* 0x0000001300147224 */ /* 0x000fe200078e02ff */
[----:B------:R-:W-:Y:S02]  /*0150*/  LOP3.LUT R27, R19, 0x7, RZ, 0xc0, !PT ;  /* 0x00000007131b7812 */ /* 0x000fe400078ec0ff */
[----:B------:R-:W-:Y:S02]  /*0160*/  MOV R21, RZ ;  /* 0x000000ff00157202 */ /* 0x000fe40000000f00 */
[----:B------:R-:W-:Y:S02]  /*0170*/  ISETP.NE.AND P0, PT, R27, RZ, PT ;  /* 0x000000ff1b00720c */ /* 0x000fe40003f05270 */
[----:B------:R-:W-:-:S05]  /*0180*/  MOV R24, RZ ;  /* 0x000000ff00187202 */ /* 0x000fca0000000f00 */
[----:B------:R-:W-:Y:S06]  /*0190*/  @!P1 BRA `(.L_x_1) ;  /* 0x0000000000c09947 */ /* 0x000fec0003800000 */
[----:B------:R-:W0:Y:S01]  /*01a0*/  LDC.64 R2, c[0x0][0x380] ;  /* 0x0000e000ff027b82 */ /* 0x000e220000000a00 */
[----:B------:R-:W-:Y:S02]  /*01b0*/  LOP3.LUT R21, R19, 0x7ffffff8, RZ, 0xc0, !PT ;  /* 0x7ffffff813157812 */ /* 0x000fe400078ec0ff */
[----:B------:R-:W-:Y:S02]  /*01c0*/  MOV R24, RZ ;  /* 0x000000ff00187202 */ /* 0x000fe40000000f00 */
[----:B------:R-:W-:Y:S02]  /*01d0*/  MOV R18, R16 ;  /* 0x0000001000127202 */ /* 0x000fe40000000f00 */
[----:B------:R-:W-:Y:S01]  /*01e0*/  IADD3 R22, PT, PT, -R21, RZ, RZ ;  /* 0x000000ff15167210 */ /* 0x000fe20007ffe1ff */
[----:B0-----:R-:W-:-:S03]  /*01f0*/  IMAD.WIDE.U32 R2, R20, 0x4, R2 ;  /* 0x0000000414027825 */ /* 0x001fc600078e0002 */
[----:B------:R-:W-:-:S04]  /*0200*/  IADD3 R4, P1, PT, R2, 0x10, RZ ;  /* 0x0000001002047810 */ /* 0x000fc80007f3e0ff */
[----:B------:R-:W-:-:S09]  /*0210*/  IADD3.X R3, PT, PT, RZ, R3, RZ, P1, !PT ;  /* 0x00000003ff037210 */ /* 0x000fd20000ffe4ff */
.L_x_2:
[----:B------:R-:W0:Y:S01]  /*0220*/  LDC.64 R14, c[0x0][0x388] ;  /* 0x0000e200ff0e7b82 */ /* 0x000e220000000a00 */
[----:B------:R-:W-:-:S05]  /*0230*/  MOV R2, R4 ;  /* 0x0000000400027202 */ /* 0x000fca0000000f00 */
[----:B------:R-:W2:Y:S04]  /*0240*/  LDG.E R25, desc[UR4][R2.64+-0x10] ;  /* 0xfffff00402197981 */ /* 0x000ea8000c1e1900 */
[----:B------:R-:W3:Y:S04]  /*0250*/  LDG.E R23, desc[UR4][R2.64+-0xc] ;  /* 0xfffff40402177981 */ /* 0x000ee8000c1e1900 */
[----:B------:R-:W4:Y:S04]  /*0260*/  LDG.E R29, desc[UR4][R2.64+-0x8] ;  /* 0xfffff804021d7981 */ /* 0x000f28000c1e1900 */
[----:B------:R-:W5:Y:S01]  /*0270*/  LDG.E R28, desc[UR4][R2.64+-0x4] ;  /* 0xfffffc04021c7981 */ /* 0x000f62000c1e1900 */
[----:B0-----:R-:W-:-:S05]  /*0280*/  IMAD.WIDE R14, R18, 0x4, R14 ;  /* 0x00000004120e7825 */ /* 0x001fca00078e020e */
[----:B------:R0:W2:Y:S01]  /*0290*/  LDG.E R26, desc[UR4][R14.64] ;  /* 0x000000040e1a7981 */ /* 0x0000a2000c1e1900 */
[----:B------:R-:W-:-:S04]  /*02a0*/  IMAD.WIDE R12, R17, 0x4, R14 ;  /* 0x00000004110c7825 */ /* 0x000fc800078e020e */
[C---:B------:R-:W-:Y:S02]  /*02b0*/  IMAD.WIDE R4, R17.reuse, 0x4, R12 ;  /* 0x0000000411047825 */ /* 0x040fe400078e020c */
[----:B------:R-:W3:Y:S02]  /*02c0*/  LDG.E R12, desc[UR4][R12.64] ;  /* 0x000000040c0c7981 */ /* 0x000ee4000c1e1900 */
[C---:B------:R-:W-:Y:S02]  /*02d0*/  IMAD.WIDE R8, R17.reuse, 0x4, R4 ;  /* 0x0000000411087825 */ /* 0x040fe400078e0204 */
[----:B------:R-:W4:Y:S02]  /*02e0*/  LDG.E R4, desc[UR4][R4.64] ;  /* 0x0000000404047981 */ /* 0x000f24000c1e1900 */
[C---:B------:R-:W-:Y:S02]  /*02f0*/  IMAD.WIDE R6, R17.reuse, 0x4, R8 ;  /* 0x0000000411067825 */ /* 0x040fe400078e0208 */
[----:B------:R-:W5:Y:S02]  /*0300*/  LDG.E R8, desc[UR4][R8.64] ;  /* 0x0000000408087981 */ /* 0x000f64000c1e1900 */
[----:B------:R-:W-:-:S02]  /*0310*/  IMAD.WIDE R10, R17, 0x4, R6 ;  /* 0x00000004110a7825 */ /* 0x000fc400078e0206 */
[----:B------:R-:W5:Y:S04]  /*0320*/  LDG.E R5, desc[UR4][R2.64] ;  /* 0x0000000402057981 */ /* 0x000f68000c1e1900 */
[----:B------:R-:W5:Y:S01]  /*0330*/  LDG.E R6, desc[UR4][R6.64] ;  /* 0x0000000406067981 */ /* 0x000f62000c1e1900 */
[----:B0-----:R-:W-:-:S03]  /*0340*/  IMAD.WIDE R14, R17, 0x4, R10 ;  /* 0x00000004110e7825 */ /* 0x001fc600078e020a */
[----:B------:R-:W5:Y:S04]  /*0350*/  LDG.E R10, desc[UR4][R10.64] ;  /* 0x000000040a0a7981 */ /* 0x000f68000c1e1900 */
[----:B------:R-:W5:Y:S04]  /*0360*/  LDG.E R13, desc[UR4][R14.64] ;  /* 0x000000040e0d7981 */ /* 0x000f68000c1e1900 */
[----:B------:R-:W5:Y:S04]  /*0370*/  LDG.E R7, desc[UR4][R2.64+0x4] ;  /* 0x0000040402077981 */ /* 0x000f68000c1e1900 */
[----:B------:R-:W5:Y:S01]  /*0380*/  LDG.E R9, desc[UR4][R2.64+0xc] ;  /* 0x00000c0402097981 */ /* 0x000f62000c1e1900 */
[----:B--2---:R-:W-:-:S02]  /*0390*/  IMAD R26, R25, R26, R24 ;  /* 0x0000001a191a7224 */ /* 0x004fc400078e0218 */
[----:B------:R-:W-:Y:S02]  /*03a0*/  IMAD.WIDE R24, R17, 0x4, R14 ;  /* 0x0000000411187825 */ /* 0x000fe400078e020e */
[----:B------:R0:W2:Y:S04]  /*03b0*/  LDG.E R14, desc[UR4][R2.64+0x8] ;  /* 0x00000804020e7981 */ /* 0x0000a8000c1e1900 */
[----:B------:R-:W2:Y:S01]  /*03c0*/  LDG.E R24, desc[UR4][R24.64] ;  /* 0x0000000418187981 */ /* 0x000ea2000c1e1900 */
[----:B---3--:R-:W-:Y:S01]  /*03d0*/  IMAD R12, R23, R12, R26 ;  /* 0x0000000c170c7224 */ /* 0x008fe200078e021a */
[----:B------:R-:W-:-:S03]  /*03e0*/  IADD3 R22, PT, PT, R22, 0x8, RZ ;  /* 0x0000000816167810 */ /* 0x000fc60007ffe0ff */
[----:B----4-:R-:W-:Y:S01]  /*03f0*/  IMAD R29, R29, R4, R12 ;  /* 0x000000041d1d7224 */ /* 0x010fe200078e020c */
[----:B------:R-:W-:-:S03]  /*0400*/  ISETP.NE.AND P1, PT, R22, RZ, PT ;  /* 0x000000ff1600720c */ /* 0x000fc60003f25270 */
[----:B-----5:R-:W-:Y:S01]  /*0410*/  IMAD R8, R28, R8, R29 ;  /* 0x000000081c087224 */ /* 0x020fe200078e021d */
[----:B------:R-:W-:-:S03]  /*0420*/  IADD3 R4, P2, PT, R2, 0x20, RZ ;  /* 0x0000002002047810 */ /* 0x000fc60007f5e0ff */
[----:B------:R-:W-:Y:S01]  /*0430*/  IMAD R5, R5, R6, R8 ;  /* 0x0000000605057224 */ /* 0x000fe200078e0208 */
[----:B0-----:R-:W-:Y:S02]  /*0440*/  IADD3.X R3, PT, PT, RZ, R3, RZ, P2, !PT ;  /* 0x00000003ff037210 */ /* 0x001fe400017fe4ff */
[----:B------:R-:W-:Y:S01]  /*0450*/  LEA R18, R17, R18, 0x3 ;  /* 0x0000001211127211 */ /* 0x000fe200078e18ff */
[----:B------:R-:W-:-:S04]  /*0460*/  IMAD R5, R7, R10, R5 ;  /* 0x0000000a07057224 */ /* 0x000fc800078e0205 */
[----:B--2---:R-:W-:-:S04]  /*0470*/  IMAD R5, R14, R13, R5 ;  /* 0x0000000d0e057224 */ /* 0x004fc800078e0205 */
[----:B------:R-:W-:Y:S01]  /*0480*/  IMAD R24, R9, R24, R5 ;  /* 0x0000001809187224 */ /* 0x000fe200078e0205 */
[----:B------:R-:W-:Y:S06]  /*0490*/  @P1 BRA `(.L_x_2) ;  /* 0xfffffffc00601947 */ /* 0x000fec000383ffff */
.L_x_1:
[----:B------:R-:W-:Y:S05]  /*04a0*/  @!P0 BRA `(.L_x_0) ;  /* 0x0000000000fc8947 */ /* 0x000fea0003800000 */
[----:B------:R-:W-:Y:S02]  /*04b0*/  ISETP.GE.U32.AND P1, PT, R27, 0x4, PT ;  /* 0x000000041b00780c */ /* 0x000fe40003f26070 */
[----:B------:R-:W-:-:S04]  /*04c0*/  LOP3.LUT R14, R19, 0x3, RZ, 0xc0, !PT ;  /* 0x00000003130e7812 */ /* 0x000fc800078ec0ff */
[----:B------:R-:W-:-:S07]  /*04d0*/  ISETP.NE.AND P0, PT, R14, RZ, PT ;  /* 0x000000ff0e00720c */ /* 0x000fce0003f05270 */
[----:B------:R-:W-:Y:S06]  /*04e0*/  @!P1 BRA `(.L_x_3) ;  /* 0x00000000006c9947 */ /* 0x000fec0003800000 */
[----:B------:R-:W0:Y:S01]  /*04f0*/  LDC.64 R4, c[0x0][0x388] ;  /* 0x0000e200ff047b82 */ /* 0x000e220000000a00 */
[----:B------:R-:W1:Y:S01]  /*0500*/  LDCU.64 UR6, c[0x0][0x380] ;  /* 0x00007000ff0677ac */ /* 0x000e620008000a00 */
[----:B------:R-:W-:Y:S01]  /*0510*/  IMAD R7, R21, R17, R16 ;  /* 0x0000001115077224 */ /* 0x000fe200078e0210 */
[CC--:B------:R-:W-:Y:S02]  /*0520*/  IADD3 R3, PT, PT, R20.reuse, R21.reuse, RZ ;  /* 0x0000001514037210 */ /* 0x0c0fe40007ffe0ff */
[----:B------:R-:W-:-:S03]  /*0530*/  IADD3 R8, P1, PT, R20, R21, RZ ;  /* 0x0000001514087210 */ /* 0x000fc60007f3e0ff */
[----:B------:R-:W2:Y:S01]  /*0540*/  LDC.64 R12, c[0x0][0x380] ;  /* 0x0000e000ff0c7b82 */ /* 0x000ea20000000a00 */
[----:B0-----:R-:W-:-:S04]  /*0550*/  IMAD.WIDE R4, R7, 0x4, R4 ;  /* 0x0000000407047825 */ /* 0x001fc800078e0204 */
[----:B------:R-:W-:Y:S02]  /*0560*/  IMAD.WIDE R6, R17, 0x4, R4 ;  /* 0x0000000411067825 */ /* 0x000fe400078e0204 */
[----:B------:R-:W3:Y:S02]  /*0570*/  LDG.E R4, desc[UR4][R4.64] ;  /* 0x0000000404047981 */ /* 0x000ee4000c1e1900 */
[----:B--2---:R-:W-:Y:S01]  /*0580*/  IMAD.WIDE.U32 R12, R3, 0x4, R12 ;  /* 0x00000004030c7825 */ /* 0x004fe200078e000c */
[----:B------:R-:W-:Y:S02]  /*0590*/  IADD3.X R3, PT, PT, RZ, RZ, RZ, P1, !PT ;  /* 0x000000ffff037210 */ /* 0x000fe40000ffe4ff */
[----:B-1----:R-:W-:-:S03]  /*05a0*/  LEA R2, P1, R8, UR6, 0x2 ;  /* 0x0000000608027c11 */ /* 0x002fc6000f8210ff */
[----:B------:R-:W3:Y:S01]  /*05b0*/  LDG.E R13, desc[UR4][R12.64] ;  /* 0x000000040c0d7981 */ /* 0x000ee2000c1e1900 */
[----:B------:R-:W-:Y:S01]  /*05c0*/  LEA.HI.X R3, R8, UR7, R3, 0x2, P1 ;  /* 0x0000000708037c11 */ /* 0x000fe200088f1403 */
[C---:B------:R-:W-:Y:S02]  /*05d0*/  IMAD.WIDE R8, R17.reuse, 0x4, R6 ;  /* 0x0000000411087825 */ /* 0x040fe400078e0206 */
[----:B------:R-:W2:Y:S04]  /*05e0*/  LDG.E R6, desc[UR4][R6.64] ;  /* 0x0000000406067981 */ /* 0x000ea8000c1e1900 */
[----:B------:R-:W2:Y:S01]  /*05f0*/  LDG.E R15, desc[UR4][R2.64+0x4] ;  /* 0x00000404020f7981 */ /* 0x000ea2000c1e1900 */
[----:B------:R-:W-:-:S03]  /*0600*/  IMAD.WIDE R10, R17, 0x4, R8 ;  /* 0x00000004110a7825 */ /* 0x000fc600078e0208 */
[----:B------:R-:W4:Y:S04]  /*0610*/  LDG.E R22, desc[UR4][R8.64] ;  /* 0x0000000408167981 */ /* 0x000f28000c1e1900 */
[----:B------:R-:W4:Y:S04]  /*0620*/  LDG.E R18, desc[UR4][R2.64+0x8] ;  /* 0x0000080402127981 */ /* 0x000f28000c1e1900 */
[----:B------:R-:W5:Y:S04]  /*0630*/  LDG.E R26, desc[UR4][R2.64+0xc] ;  /* 0x00000c04021a7981 */ /* 0x000f68000c1e1900 */
[----:B------:R-:W5:Y:S01]  /*0640*/  LDG.E R10, desc[UR4][R10.64] ;  /* 0x000000040a0a7981 */ /* 0x000f62000c1e1900 */
[----:B------:R-:W-:Y:S01]  /*0650*/  IADD3 R21, PT, PT, R21, 0x4, RZ ;  /* 0x0000000415157810 */ /* 0x000fe20007ffe0ff */
[----:B---3--:R-:W-:-:S04]  /*0660*/  IMAD R24, R13, R4, R24 ;  /* 0x000000040d187224 */ /* 0x008fc800078e0218 */
[----:B--2---:R-:W-:-:S04]  /*0670*/  IMAD R15, R15, R6, R24 ;  /* 0x000000060f0f7224 */ /* 0x004fc800078e0218 */
[----:B----4-:R-:W-:-:S04]  /*0680*/  IMAD R15, R18, R22, R15 ;  /* 0x00000016120f7224 */ /* 0x010fc800078e020f */
[----:B-----5:R-:W-:-:S07]  /*0690*/  IMAD R24, R26, R10, R15 ;  /* 0x0000000a1a187224 */ /* 0x020fce00078e020f */
.L_x_3:
[----:B------:R-:W-:Y:S05]  /*06a0*/  @!P0 BRA `(.L_x_0) ;  /* 0x00000000007c8947 */ /* 0x000fea0003800000 */
[----:B------:R-:W-:Y:S01]  /*06b0*/  ISETP.NE.AND P1, PT, R14, 0x1, PT ;  /* 0x000000010e00780c */ /* 0x000fe20003f25270 */
[----:B------:R-:W0:Y:S01]  /*06c0*/  LDC.64 R10, c[0x0][0x380] ;  /* 0x0000e000ff0a7b82 */ /* 0x000e220000000a00 */
[----:B------:R-:W-:-:S04]  /*06d0*/  LOP3.LUT R19, R19, 0x1, RZ, 0xc0, !PT ;  /* 0x0000000113137812 */ /* 0x000fc800078ec0ff */
[----:B------:R-:W-:-:S03]  /*06e0*/  ISETP.NE.U32.AND P0, PT, R19, 0x1, PT ;  /* 0x000000011300780c */ /* 0x000fc60003f05070 */
[----:B------:R-:W1:Y:S04]  /*06f0*/  LDC.64 R8, c[0x0][0x388] ;  /* 0x0000e200ff087b82 */ /* 0x000e680000000a00 */
[CC--:B------:R-:W-:Y:S02]  /*0700*/  @P1 IADD3 R13, PT, PT, R20.reuse, R21.reuse, RZ ;  /* 0x00000015140d1210 */ /* 0x0c0fe40007ffe0ff */
[----:B------:R-:W-:Y:S02]  /*0710*/  @P1 IADD3 R12, P2, PT, R20, R21, RZ ;  /* 0x00000015140c1210 */ /* 0x000fe40007f5e0ff */
[----:B------:R-:W2:Y:S02]  /*0720*/  @P1 LDC.64 R2, c[0x0][0x380] ;  /* 0x0000e000ff021b82 */ /* 0x000ea40000000a00 */
[----:B------:R-:W-:-:S06]  /*0730*/  @P1 IADD3.X R14, PT, PT, RZ, RZ, RZ, P2, !PT ;  /* 0x000000ffff0e1210 */ /* 0x000fcc00017fe4ff */
[----:B------:R-:W3:Y:S01]  /*0740*/  LDC.64 R4, c[0x0][0x380] ;  /* 0x0000e000ff047b82 */ /* 0x000ee20000000a00 */
[----:B0-----:R-:W-:-:S04]  /*0750*/  @P1 IMAD.WIDE.U32 R10, R13, 0x4, R10 ;  /* 0x000000040d0a1825 */ /* 0x001fc800078e000a */
[C---:B------:R-:W-:Y:S01]  /*0760*/  @P1 IMAD R13, R21.reuse, R17, R16 ;  /* 0x00000011150d1224 */ /* 0x040fe200078e0210 */
[----:B------:R-:W-:Y:S01]  /*0770*/  @P1 IADD3 R21, PT, PT, R21, 0x2, RZ ;  /* 0x0000000215151810 */ /* 0x000fe20007ffe0ff */
[----:B------:R-:W4:Y:S01]  /*0780*/  @P1 LDG.E R11, desc[UR4][R10.64] ;  /* 0x000000040a0b1981 */ /* 0x000f22000c1e1900 */
[----:B------:R-:W0:Y:S01]  /*0790*/  LDC.64 R6, c[0x0][0x388] ;  /* 0x0000e200ff067b82 */ /* 0x000e220000000a00 */
[----:B-1----:R-:W-:Y:S01]  /*07a0*/  @P1 IMAD.WIDE R8, R13, 0x4, R8 ;  /* 0x000000040d081825 */ /* 0x002fe200078e0208 */
[----:B------:R-:W-:Y:S02]  /*07b0*/  @!P0 IADD3 R15, PT, PT, R20, R21, RZ ;  /* 0x00000015140f8210 */ /* 0x000fe40007ffe0ff */
[----:B--2---:R-:W-:Y:S01]  /*07c0*/  @P1 LEA R2, P2, R12, R2, 0x2 ;  /* 0x000000020c021211 */ /* 0x004fe200078410ff */
[----:B------:R-:W-:-:S03]  /*07d0*/  @!P0 IMAD R21, R21, R17, R16 ;  /* 0x0000001115158224 */ /* 0x000fc600078e0210 */
[----:B------:R-:W-:Y:S01]  /*07e0*/  @P1 LEA.HI.X R3, R12, R3, R14, 0x2, P2 ;  /* 0x000000030c031211 */ /* 0x000fe200010f140e */
[----:B------:R-:W-:Y:S01]  /*07f0*/  @P1 IMAD.WIDE R12, R17, 0x4, R8 ;  /* 0x00000004110c1825 */ /* 0x000fe200078e0208 */
[----:B------:R-:W4:Y:S03]  /*0800*/  @P1 LDG.E R14, desc[UR4][R8.64] ;  /* 0x00000004080e1981 */ /* 0x000f26000c1e1900 */
[----:B---3--:R-:W-:Y:S01]  /*0810*/  @!P0 IMAD.WIDE.U32 R4, R15, 0x4, R4 ;  /* 0x000000040f048825 */ /* 0x008fe200078e0004 */
[----:B------:R-:W2:Y:S04]  /*0820*/  @P1 LDG.E R2, desc[UR4][R2.64+0x4] ;  /* 0x0000040402021981 */ /* 0x000ea8000c1e1900 */
[----:B------:R-:W2:Y:S01]  /*0830*/  @P1 LDG.E R12, desc[UR4][R12.64] ;  /* 0x000000040c0c1981 */ /* 0x000ea2000c1e1900 */
[----:B0-----:R-:W-:-:S03]  /*0840*/  @!P0 IMAD.WIDE R6, R21, 0x4, R6 ;  /* 0x0000000415068825 */ /* 0x001fc600078e0206 */
[----:B------:R-:W3:Y:S04]  /*0850*/  @!P0 LDG.E R5, desc[UR4][R4.64] ;  /* 0x0000000404058981 */ /* 0x000ee8000c1e1900 */
[----:B------:R-:W3:Y:S01]  /*0860*/  @!P0 LDG.E R6, desc[UR4][R6.64] ;  /* 0x0000000406068981 */ /* 0x000ee2000c1e1900 */
[----:B----4-:R-:W-:-:S04]  /*0870*/  @P1 IMAD R11, R11, R14, R24 ;  /* 0x0000000e0b0b1224 */ /* 0x010fc800078e0218 */
[----:B--2---:R-:W-:-:S04]  /*0880*/  @P1 IMAD R24, R2, R12, R11 ;  /* 0x0000000c02181224 */ /* 0x004fc800078e020b */
[----:B---3--:R-:W-:-:S07]  /*0890*/  @!P0 IMAD R24, R5, R6, R24 ;  /* 0x0000000605188224 */ /* 0x008fce00078e0218 */
.L_x_0:
[----:B------:R-:W0:Y:S01]  /*08a0*/  LDC.64 R2, c[0x0][0x390] ;  /* 0x0000e400ff027b82 */ /* 0x000e220000000a00 */
[----:B------:R-:W-:-:S04]  /*08b0*/  IMAD R17, R0, R17, R16 ;  /* 0x0000001100117224 */ /* 0x000fc800078e0210 */
[----:B0-----:R-:W-:-:S05]  /*08c0*/  IMAD.WIDE R2, R17, 0x4, R2 ;  /* 0x0000000411027825 */ /* 0x001fca00078e0202 */
[----:B------:R-:W-:Y:S01]  /*08d0*/  STG.E desc[UR4][R2.64], R24 ;  /* 0x0000001802007986 */ /* 0x000fe2000c101904 */
[----:B------:R-:W-:Y:S05]  /*08e0*/  EXIT ;  /* 0x000000000000794d */ /* 0x000fea0003800000 */
.L_x_4:
[----:B------:R-:W-:-:S00]  /*08f0*/  BRA `(.L_x_4) ;  /* 0xfffffffc00fc7947 */ /* 0x000fc0000383ffff */
[----:B------:R-:W-:-:S00]  /*0900*/  NOP ;  /* 0x0000000000007918 */ /* 0x000fc00000000000 */
[----:B------:R-:W-:-:S00]  /*0910*/  NOP ;  /* 0x0000000000007918 */ /* 0x000fc00000000000 */
[----:B------:R-:W-:-:S00]  /*0920*/  NOP ;  /* 0x0000000000007918 */ /* 0x000fc00000000000 */
[----:B------:R-:W-:-:S00]  /*0930*/  NOP ;  /* 0x0000000000007918 */ /* 0x000fc00000000000 */
[----:B------:R-:W-:-:S00]  /*0940*/  NOP ;  /* 0x0000000000007918 */ /* 0x000fc00000000000 */
[----:B------:R-:W-:-:S00]  /*0950*/  NOP ;  /* 0x0000000000007918 */ /* 0x000fc00000000000 */
[----:B------:R-:W-:-:S00]  /*0960*/  NOP ;  /* 0x0000000000007918 */ /* 0x000fc00000000000 */
[----:B------:R-:W-:-:S00]  /*0970*/  NOP ;  /* 0x0000000000007918 */ /* 0x000fc00000000000 */
.L_x_5:


//--------------------- .nv.shared.reserved.0     --------------------------
	.section	.nv.shared.reserved.0,"aw",@nobits
	.weak		__nv_reservedSMEM_offset_0_alias
	.size		__nv_reservedSMEM_offset_0_alias, 0, 64
	.other		__nv_reservedSMEM_offset_0_alias,@"STO_CUDA_RESERVED_SHARED STV_DEFAULT"
__nv_reservedSMEM_offset_0_alias:
	.zero		0
	.zero		64


//--------------------- .nv.constant0._Z11matrix_multPiS_S_iii --------------------------
	.section	.nv.constant0._Z11matrix_multPiS_S_iii,"a",@progbits
	.sectionflags	@""
	.align	4
.nv.constant0._Z11matrix_multPiS_S_iii:
	.zero		932


//--------------------- SYMBOLS --------------------------

	.type		.nv.reservedSmem.offset0,@object
	.size		.nv.reservedSmem.offset0,0x4
